//
// Generated by NVIDIA NVVM Compiler
//
// Compiler Build ID: CL-36424714
// Cuda compilation tools, release 13.0, V13.0.88
// Based on NVVM 20.0.0
//

.version 9.0
.target sm_100
.address_size 64

	// .globl	_Z6warmupPdS_i

.visible .entry _Z6warmupPdS_i(
	.param .u64 .ptr .align 1 _Z6warmupPdS_i_param_0,
	.param .u64 .ptr .align 1 _Z6warmupPdS_i_param_1,
	.param .u32 _Z6warmupPdS_i_param_2
)
{
	.reg .pred 	%p<2>;
	.reg .b32 	%r<6>;
	.reg .b64 	%rd<8>;
	.reg .b64 	%fd<7>;

	ld.param.u64 	%rd1, [_Z6warmupPdS_i_param_0];
	ld.param.u64 	%rd2, [_Z6warmupPdS_i_param_1];
	ld.param.u32 	%r2, [_Z6warmupPdS_i_param_2];
	mov.u32 	%r3, %ctaid.x;
	shl.b32 	%r4, %r3, 8;
	mov.u32 	%r5, %tid.x;
	add.s32 	%r1, %r4, %r5;
	setp.ge.s32 	%p1, %r1, %r2;
	@%p1 bra 	$L__BB0_2;
	cvta.to.global.u64 	%rd3, %rd1;
	cvta.to.global.u64 	%rd4, %rd2;
	mul.wide.s32 	%rd5, %r1, 8;
	add.s64 	%rd6, %rd3, %rd5;
	ld.global.f64 	%fd1, [%rd6];
	add.f64 	%fd2, %fd1, %fd1;
	mul.f64 	%fd3, %fd2, 0d3FE0000000000000;
	st.global.f64 	[%rd6], %fd3;
	add.s64 	%rd7, %rd4, %rd5;
	ld.global.f64 	%fd4, [%rd7];
	add.f64 	%fd5, %fd4, %fd4;
	mul.f64 	%fd6, %fd5, 0d3FE0000000000000;
	st.global.f64 	[%rd7], %fd6;
$L__BB0_2:
	ret;

}
	// .globl	_Z6vecaddPdS_S_i
.visible .entry _Z6vecaddPdS_S_i(
	.param .u64 .ptr .align 1 _Z6vecaddPdS_S_i_param_0,
	.param .u64 .ptr .align 1 _Z6vecaddPdS_S_i_param_1,
	.param .u64 .ptr .align 1 _Z6vecaddPdS_S_i_param_2,
	.param .u32 _Z6vecaddPdS_S_i_param_3
)
{
	.reg .pred 	%p<2>;
	.reg .b32 	%r<6>;
	.reg .b64 	%rd<11>;
	.reg .b64 	%fd<4>;

	ld.param.u64 	%rd1, [_Z6vecaddPdS_S_i_param_0];
	ld.param.u64 	%rd2, [_Z6vecaddPdS_S_i_param_1];
	ld.param.u64 	%rd3, [_Z6vecaddPdS_S_i_param_2];
	ld.param.u32 	%r2, [_Z6vecaddPdS_S_i_param_3];
	mov.u32 	%r3, %ctaid.x;
	shl.b32 	%r4, %r3, 8;
	mov.u32 	%r5, %tid.x;
	add.s32 	%r1, %r4, %r5;
	setp.ge.s32 	%p1, %r1, %r2;
	@%p1 bra 	$L__BB1_2;
	cvta.to.global.u64 	%rd4, %rd1;
	cvta.to.global.u64 	%rd5, %rd2;
	cvta.to.global.u64 	%rd6, %rd3;
	mul.wide.s32 	%rd7, %r1, 8;
	add.s64 	%rd8, %rd4, %rd7;
	ld.global.f64 	%fd1, [%rd8];
	add.s64 	%rd9, %rd5, %rd7;
	ld.global.f64 	%fd2, [%rd9];
	add.f64 	%fd3, %fd1, %fd2;
	add.s64 	%rd10, %rd6, %rd7;
	st.global.f64 	[%rd10], %fd3;
$L__BB1_2:
	ret;

}


// ===== COMPILED SASS (sm_100) =====

	.target	sm_100

	.elftype	@"ET_EXEC"


//--------------------- .note.nv.tkinfo           --------------------------
	.section	.note.nv.tkinfo,"",@"SHT_NOTE"
	.sectionflags	@"SHF_NOTE_NV_TKINFO"
	.tkinfo
        /*0018*/ 	.word	0x00000002
        /*0030*/ 	.string	""
        /*0030*/ 	.string	"ptxas"
        /*0030*/ 	.string	"Cuda compilation tools, release 13.0, V13.0.88"
        /*0030*/ 	.string	"Build cuda_13.0.r13.0/compiler.36424714_0"
        /*0030*/ 	.string	"-arch sm_100 -m 64 "



//--------------------- .note.nv.cuinfo           --------------------------
	.section	.note.nv.cuinfo,"",@"SHT_NOTE"
	.sectionflags	@"SHF_NOTE_NV_CUINFO"
        /*0018*/ 	.short	0x0002
        /*001a*/ 	.short	0x0064
        /*001c*/ 	.short	0x0082
	.zero		2


//--------------------- .nv.info                  --------------------------
	.section	.nv.info,"",@"SHT_CUDA_INFO"
	.align	4


	//----- nvinfo : EIATTR_REGCOUNT
	.align		4
        /*0000*/ 	.byte	0x04, 0x2f
        /*0002*/ 	.short	(.L_1 - .L_0)
	.align		4
.L_0:
        /*0004*/ 	.word	index@(_Z6warmupPdS_i)
        /*0008*/ 	.word	0x0000000c


	//----- nvinfo : EIATTR_FRAME_SIZE
	.align		4
.L_1:
        /*000c*/ 	.byte	0x04, 0x11
        /*000e*/ 	.short	(.L_3 - .L_2)
	.align		4
.L_2:
        /*0010*/ 	.word	index@(_Z6warmupPdS_i)
        /*0014*/ 	.word	0x00000000


	//----- nvinfo : EIATTR_REGCOUNT
	.align		4
.L_3:
        /*0018*/ 	.byte	0x04, 0x2f
        /*001a*/ 	.short	(.L_5 - .L_4)
	.align		4
.L_4:
        /*001c*/ 	.word	index@(_Z6vecaddPdS_S_i)
        /*0020*/ 	.word	0x0000000e


	//----- nvinfo : EIATTR_FRAME_SIZE
	.align		4
.L_5:
        /*0024*/ 	.byte	0x04, 0x11
        /*0026*/ 	.short	(.L_7 - .L_6)
	.align		4
.L_6:
        /*0028*/ 	.word	index@(_Z6vecaddPdS_S_i)
        /*002c*/ 	.word	0x00000000


	//----- nvinfo : EIATTR_MIN_STACK_SIZE
	.align		4
.L_7:
        /*0030*/ 	.byte	0x04, 0x12
        /*0032*/ 	.short	(.L_9 - .L_8)
	.align		4
.L_8:
        /*0034*/ 	.word	index@(_Z6vecaddPdS_S_i)
        /*0038*/ 	.word	0x00000000


	//----- nvinfo : EIATTR_MIN_STACK_SIZE
	.align		4
.L_9:
        /*003c*/ 	.byte	0x04, 0x12
        /*003e*/ 	.short	(.L_11 - .L_10)
	.align		4
.L_10:
        /*0040*/ 	.word	index@(_Z6warmupPdS_i)
        /*0044*/ 	.word	0x00000000
.L_11:


//--------------------- .nv.compat                --------------------------
	.section	.nv.compat,"",@"SHT_CUDA_COMPAT_INFO"
	.align	4
        /*0000*/ 	.byte	0x02, 0x09, 0x00, 0x00, 0x02, 0x02, 0x01, 0x00, 0x02, 0x05, 0x05, 0x00, 0x03, 0x07, 0x01, 0x01
        /*0010*/ 	.byte	0x02, 0x03, 0x00, 0x00, 0x02, 0x06, 0x01, 0x00, 0x04, 0x0b, 0x08, 0x00, 0x01, 0x00, 0x00, 0x00
        /*0020*/ 	.byte	0x00, 0x00, 0x00, 0x00


//--------------------- .nv.info._Z6vecaddPdS_S_i --------------------------
	.section	.nv.info._Z6vecaddPdS_S_i,"",@"SHT_CUDA_INFO"
	.sectionflags	@""
	.align	4


	//----- nvinfo : EIATTR_CUDA_API_VERSION
	.align		4
        /*0000*/ 	.byte	0x04, 0x37
        /*0002*/ 	.short	(.L_13 - .L_12)
.L_12:
        /*0004*/ 	.word	0x00000082


	//----- nvinfo : EIATTR_KPARAM_INFO
	.align		4
.L_13:
        /*0008*/ 	.byte	0x04, 0x17
        /*000a*/ 	.short	(.L_15 - .L_14)
.L_14:
        /*000c*/ 	.word	0x00000000
        /*0010*/ 	.short	0x0003
        /*0012*/ 	.short	0x0018
        /*0014*/ 	.byte	0x00, 0xf0, 0x11, 0x00


	//----- nvinfo : EIATTR_KPARAM_INFO
	.align		4
.L_15:
        /*0018*/ 	.byte	0x04, 0x17
        /*001a*/ 	.short	(.L_17 - .L_16)
.L_16:
        /*001c*/ 	.word	0x00000000
        /*0020*/ 	.short	0x0002
        /*0022*/ 	.short	0x0010
        /*0024*/ 	.byte	0x00, 0xf5, 0x21, 0x00


	//----- nvinfo : EIATTR_KPARAM_INFO
	.align		4
.L_17:
        /*0028*/ 	.byte	0x04, 0x17
        /*002a*/ 	.short	(.L_19 - .L_18)
.L_18:
        /*002c*/ 	.word	0x00000000
        /*0030*/ 	.short	0x0001
        /*0032*/ 	.short	0x0008
        /*0034*/ 	.byte	0x00, 0xf5, 0x21, 0x00


	//----- nvinfo : EIATTR_KPARAM_INFO
	.align		4
.L_19:
        /*0038*/ 	.byte	0x04, 0x17
        /*003a*/ 	.short	(.L_21 - .L_20)
.L_20:
        /*003c*/ 	.word	0x00000000
        /*0040*/ 	.short	0x0000
        /*0042*/ 	.short	0x0000
        /*0044*/ 	.byte	0x00, 0xf5, 0x21, 0x00


	//----- nvinfo : EIATTR_SPARSE_MMA_MASK
	.align		4
.L_21:
        /*0048*/ 	.byte	0x03, 0x50
        /*004a*/ 	.short	0x0000


	//----- nvinfo : EIATTR_MAXREG_COUNT
	.align		4
        /*004c*/ 	.byte	0x03, 0x1b
        /*004e*/ 	.short	0x00ff


	//----- nvinfo : EIATTR_MERCURY_ISA_VERSION
	.align		4
        /*0050*/ 	.byte	0x03, 0x5f
        /*0052*/ 	.short	0x0101


	//----- nvinfo : EIATTR_VRC_CTA_INIT_COUNT
	.align		4
        /*0054*/ 	.byte	0x02, 0x4a
	.zero		1
	.zero		1


	//----- nvinfo : EIATTR_EXIT_INSTR_OFFSETS
	.align		4
        /*0058*/ 	.byte	0x04, 0x1c
        /*005a*/ 	.short	(.L_23 - .L_22)


	//   ....[0]....
.L_22:
        /*005c*/ 	.word	0x00000060


	//   ....[1]....
        /*0060*/ 	.word	0x00000120


	//----- nvinfo : EIATTR_CBANK_PARAM_SIZE
	.align		4
.L_23:
        /*0064*/ 	.byte	0x03, 0x19
        /*0066*/ 	.short	0x001c


	//----- nvinfo : EIATTR_PARAM_CBANK
	.align		4
        /*0068*/ 	.byte	0x04, 0x0a
        /*006a*/ 	.short	(.L_25 - .L_24)
	.align		4
.L_24:
        /*006c*/ 	.word	index@(.nv.constant0._Z6vecaddPdS_S_i)
        /*0070*/ 	.short	0x0380
        /*0072*/ 	.short	0x001c


	//----- nvinfo : EIATTR_SW_WAR
	.align		4
.L_25:
        /*0074*/ 	.byte	0x04, 0x36
        /*0076*/ 	.short	(.L_27 - .L_26)
.L_26:
        /*0078*/ 	.word	0x00000008
.L_27:


//--------------------- .nv.info._Z6warmupPdS_i   --------------------------
	.section	.nv.info._Z6warmupPdS_i,"",@"SHT_CUDA_INFO"
	.sectionflags	@""
	.align	4


	//----- nvinfo : EIATTR_CUDA_API_VERSION
	.align		4
        /*0000*/ 	.byte	0x04, 0x37
        /*0002*/ 	.short	(.L_29 - .L_28)
.L_28:
        /*0004*/ 	.word	0x00000082


	//----- nvinfo : EIATTR_KPARAM_INFO
	.align		4
.L_29:
        /*0008*/ 	.byte	0x04, 0x17
        /*000a*/ 	.short	(.L_31 - .L_30)
.L_30:
        /*000c*/ 	.word	0x00000000
        /*0010*/ 	.short	0x0002
        /*0012*/ 	.short	0x0010
        /*0014*/ 	.byte	0x00, 0xf0, 0x11, 0x00


	//----- nvinfo : EIATTR_KPARAM_INFO
	.align		4
.L_31:
        /*0018*/ 	.byte	0x04, 0x17
        /*001a*/ 	.short	(.L_33 - .L_32)
.L_32:
        /*001c*/ 	.word	0x00000000
        /*0020*/ 	.short	0x0001
        /*0022*/ 	.short	0x0008
        /*0024*/ 	.byte	0x00, 0xf5, 0x21, 0x00


	//----- nvinfo : EIATTR_KPARAM_INFO
	.align		4
.L_33:
        /*0028*/ 	.byte	0x04, 0x17
        /*002a*/ 	.short	(.L_35 - .L_34)
.L_34:
        /*002c*/ 	.word	0x00000000
        /*0030*/ 	.short	0x0000
        /*0032*/ 	.short	0x0000
        /*0034*/ 	.byte	0x00, 0xf5, 0x21, 0x00


	//----- nvinfo : EIATTR_SPARSE_MMA_MASK
	.align		4
.L_35:
        /*0038*/ 	.byte	0x03, 0x50
        /*003a*/ 	.short	0x0000


	//----- nvinfo : EIATTR_MAXREG_COUNT
	.align		4
        /*003c*/ 	.byte	0x03, 0x1b
        /*003e*/ 	.short	0x00ff


	//----- nvinfo : EIATTR_MERCURY_ISA_VERSION
	.align		4
        /*0040*/ 	.byte	0x03, 0x5f
        /*0042*/ 	.short	0x0101


	//----- nvinfo : EIATTR_VRC_CTA_INIT_COUNT
	.align		4
        /*0044*/ 	.byte	0x02, 0x4a
	.zero		1
	.zero		1


	//----- nvinfo : EIATTR_EXIT_INSTR_OFFSETS
	.align		4
        /*0048*/ 	.byte	0x04, 0x1c
        /*004a*/ 	.short	(.L_37 - .L_36)


	//   ....[0]....
.L_36:
        /*004c*/ 	.word	0x00000060


	//   ....[1]....
        /*0050*/ 	.word	0x00000140


	//----- nvinfo : EIATTR_CBANK_PARAM_SIZE
	.align		4
.L_37:
        /*0054*/ 	.byte	0x03, 0x19
        /*0056*/ 	.short	0x0014


	//----- nvinfo : EIATTR_PARAM_CBANK
	.align		4
        /*0058*/ 	.byte	0x04, 0x0a
        /*005a*/ 	.short	(.L_39 - .L_38)
	.align		4
.L_38:
        /*005c*/ 	.word	index@(.nv.constant0._Z6warmupPdS_i)
        /*0060*/ 	.short	0x0380
        /*0062*/ 	.short	0x0014


	//----- nvinfo : EIATTR_SW_WAR
	.align		4
.L_39:
        /*0064*/ 	.byte	0x04, 0x36
        /*0066*/ 	.short	(.L_41 - .L_40)
.L_40:
        /*0068*/ 	.word	0x00000008
.L_41:


//--------------------- .nv.callgraph             --------------------------
	.section	.nv.callgraph,"",@"SHT_CUDA_CALLGRAPH"
	.align	4
	.sectionentsize	8
	.align		4
        /*0000*/ 	.word	0x00000000
	.align		4
        /*0004*/ 	.word	0xffffffff
	.align		4
        /*0008*/ 	.word	0x00000000
	.align		4
        /*000c*/ 	.word	0xfffffffe
	.align		4
        /*0010*/ 	.word	0x00000000
	.align		4
        /*0014*/ 	.word	0xfffffffd
	.align		4
        /*0018*/ 	.word	0x00000000
	.align		4
        /*001c*/ 	.word	0xfffffffc


//--------------------- .text._Z6vecaddPdS_S_i    --------------------------
	.section	.text._Z6vecaddPdS_S_i,"ax",@progbits
	.align	128
        .global         _Z6vecaddPdS_S_i
        .type           _Z6vecaddPdS_S_i,@function
        .size           _Z6vecaddPdS_S_i,(.L_x_2 - _Z6vecaddPdS_S_i)
        .other          _Z6vecaddPdS_S_i,@"STO_CUDA_ENTRY STV_DEFAULT"
_Z6vecaddPdS_S_i:
.text._Z6vecaddPdS_S_i:
[----:B------:R-:W-:Y:S01]  /*0000*/  LDC R1, c[0x0][0x37c] ;  /* 0x0000df00ff017b82 */ /* 0x000fe20000000800 */
[----:B------:R-:W0:Y:S01]  /*0010*/  S2R R11, SR_CTAID.X ;  /* 0x00000000000b7919 */ /* 0x000e220000002500 */
[----:B------:R-:W1:Y:S01]  /*0020*/  LDCU UR4, c[0x0][0x398] ;  /* 0x00007300ff0477ac */ /* 0x000e620008000800 */
[----:B------:R-:W0:Y:S02]  /*0030*/  S2R R0, SR_TID.X ;  /* 0x0000000000007919 */ /* 0x000e240000002100 */
[----:B0-----:R-:W-:-:S04]  /*0040*/  LEA R11, R11, R0, 0x8 ;  /* 0x000000000b0b7211 */ /* 0x001fc800078e40ff */
[----:B-1----:R-:W-:-:S13]  /*0050*/  ISETP.GE.AND P0, PT, R11, UR4, PT ;  /* 0x000000040b007c0c */ /* 0x002fda000bf06270 */
[----:B------:R-:W-:Y:S05]  /*0060*/  @P0 EXIT ;  /* 0x000000000000094d */ /* 0x000fea0003800000 */
[----:B------:R-:W0:Y:S01]  /*0070*/  LDC.64 R2, c[0x0][0x380] ;  /* 0x0000e000ff027b82 */ /* 0x000e220000000a00 */
[----:B------:R-:W1:Y:S07]  /*0080*/  LDCU.64 UR4, c[0x0][0x358] ;  /* 0x00006b00ff0477ac */ /* 0x000e6e0008000a00 */
[----:B------:R-:W2:Y:S08]  /*0090*/  LDC.64 R4, c[0x0][0x388] ;  /* 0x0000e200ff047b82 */ /* 0x000eb00000000a00 */
[----:B------:R-:W3:Y:S01]  /*00a0*/  LDC.64 R8, c[0x0][0x390] ;  /* 0x0000e400ff087b82 */ /* 0x000ee20000000a00 */
[----:B0-----:R-:W-:-:S06]  /*00b0*/  IMAD.WIDE R2, R11, 0x8, R2 ;  /* 0x000000080b027825 */ /* 0x001fcc00078e0202 */
[----:B-1----:R-:W4:Y:S01]  /*00c0*/  LDG.E.64 R2, desc[UR4][R2.64] ;  /* 0x0000000402027981 */ /* 0x002f22000c1e1b00 */
[----:B--2---:R-:W-:-:S06]  /*00d0*/  IMAD.WIDE R4, R11, 0x8, R4 ;  /* 0x000000080b047825 */ /* 0x004fcc00078e0204 */
[----:B------:R-:W4:Y:S01]  /*00e0*/  LDG.E.64 R4, desc[UR4][R4.64] ;  /* 0x0000000404047981 */ /* 0x000f22000c1e1b00 */
[----:B---3--:R-:W-:Y:S01]  /*00f0*/  IMAD.WIDE R8, R11, 0x8, R8 ;  /* 0x000000080b087825 */ /* 0x008fe200078e0208 */
[----:B----4-:R-:W-:-:S07]  /*0100*/  DADD R6, R2, R4 ;  /* 0x0000000002067229 */ /* 0x010fce0000000004 */
[----:B------:R-:W-:Y:S01]  /*0110*/  STG.E.64 desc[UR4][R8.64], R6 ;  /* 0x0000000608007986 */ /* 0x000fe2000c101b04 */
[----:B------:R-:W-:Y:S05]  /*0120*/  EXIT ;  /* 0x000000000000794d */ /* 0x000fea0003800000 */
.L_x_0:
[----:B------:R-:W-:-:S00]  /*0130*/  BRA `(.L_x_0) ;  /* 0xfffffffc00fc7947 */ /* 0x000fc0000383ffff */
[----:B------:R-:W-:-:S00]  /*0140*/  NOP ;  /* 0x0000000000007918 */ /* 0x000fc00000000000 */
        /* <DEDUP_REMOVED lines=11> */
.L_x_2:


//--------------------- .text._Z6warmupPdS_i      --------------------------
	.section	.text._Z6warmupPdS_i,"ax",@progbits
	.align	128
        .global         _Z6warmupPdS_i
        .type           _Z6warmupPdS_i,@function
        .size           _Z6warmupPdS_i,(.L_x_3 - _Z6warmupPdS_i)
        .other          _Z6warmupPdS_i,@"STO_CUDA_ENTRY STV_DEFAULT"
_Z6warmupPdS_i:
.text._Z6warmupPdS_i:
        /* <DEDUP_REMOVED lines=9> */
[----:B------:R-:W2:Y:S01]  /*0090*/  LDC.64 R6, c[0x0][0x388] ;  /* 0x0000e200ff067b82 */ /* 0x000ea20000000a00 */
[----:B0-----:R-:W-:-:S05]  /*00a0*/  IMAD.WIDE R2, R9, 0x8, R2 ;  /* 0x0000000809027825 */ /* 0x001fca00078e0202 */
[----:B-1----:R-:W3:Y:S01]  /*00b0*/  LDG.E.64 R4, desc[UR4][R2.64] ;  /* 0x0000000402047981 */ /* 0x002ee2000c1e1b00 */
[----:B--2---:R-:W-:Y:S01]  /*00c0*/  IMAD.WIDE R6, R9, 0x8, R6 ;  /* 0x0000000809067825 */ /* 0x004fe200078e0206 */
[----:B---3--:R-:W-:-:S08]  /*00d0*/  DADD R4, R4, R4 ;  /* 0x0000000004047229 */ /* 0x008fd00000000004 */
[----:B------:R-:W-:-:S07]  /*00e0*/  DMUL R4, R4, 0.5 ;  /* 0x3fe0000004047828 */ /* 0x000fce0000000000 */
[----:B------:R-:W-:Y:S04]  /*00f0*/  STG.E.64 desc[UR4][R2.64], R4 ;  /* 0x0000000402007986 */ /* 0x000fe8000c101b04 */
[----:B------:R-:W2:Y:S02]  /*0100*/  LDG.E.64 R8, desc[UR4][R6.64] ;  /* 0x0000000406087981 */ /* 0x000ea4000c1e1b00 */
[----:B--2---:R-:W-:-:S08]  /*0110*/  DADD R8, R8, R8 ;  /* 0x0000000008087229 */ /* 0x004fd00000000008 */
[----:B------:R-:W-:-:S07]  /*0120*/  DMUL R8, R8, 0.5 ;  /* 0x3fe0000008087828 */ /* 0x000fce0000000000 */
[----:B------:R-:W-:Y:S01]  /*0130*/  STG.E.64 desc[UR4][R6.64], R8 ;  /* 0x0000000806007986 */ /* 0x000fe2000c101b04 */
[----:B------:R-:W-:Y:S05]  /*0140*/  EXIT ;  /* 0x000000000000794d */ /* 0x000fea0003800000 */
.L_x_1:
        /* <DEDUP_REMOVED lines=11> */
.L_x_3:


//--------------------- .nv.shared.reserved.0     --------------------------
	.section	.nv.shared.reserved.0,"aw",@nobits
	.weak		__nv_reservedSMEM_offset_0_alias
	.size		__nv_reservedSMEM_offset_0_alias, 0, 64
	.other		__nv_reservedSMEM_offset_0_alias,@"STO_CUDA_RESERVED_SHARED STV_DEFAULT"
__nv_reservedSMEM_offset_0_alias:
	.zero		0
	.zero		64


//--------------------- .nv.constant0._Z6vecaddPdS_S_i --------------------------
	.section	.nv.constant0._Z6vecaddPdS_S_i,"a",@progbits
	.sectionflags	@""
	.align	4
.nv.constant0._Z6vecaddPdS_S_i:
	.zero		924


//--------------------- .nv.constant0._Z6warmupPdS_i --------------------------
	.section	.nv.constant0._Z6warmupPdS_i,"a",@progbits
	.sectionflags	@""
	.align	4
.nv.constant0._Z6warmupPdS_i:
	.zero		916


//--------------------- SYMBOLS --------------------------

	.type		.nv.reservedSmem.offset0,@object
	.size		.nv.reservedSmem.offset0,0x4
